	.headerflags	@"EF_CUDA_TEXMODE_UNIFIED EF_CUDA_64BIT_ADDRESS EF_CUDA_ACCELERATORS EF_CUDA_SM90 EF_CUDA_VIRTUAL_SM(EF_CUDA_SM90)"
	.elftype	@"ET_EXEC"


//--------------------- .nv.info                  --------------------------
	.section	.nv.info,"",@"SHT_CUDA_INFO"
	.align	4


	//----- nvinfo : EIATTR_REGCOUNT
	.align		4
        /*0000*/ 	.byte	0x04, 0x2f
        /*0002*/ 	.short	(.L_2 - .L_1)
	.align		4
.L_1:
        /*0004*/ 	.word	index@(triton_per_fused_add_native_layer_norm_native_layer_norm_backward_16)
        /*0008*/ 	.word	0x00000020


	//----- nvinfo : EIATTR_MIN_STACK_SIZE
	.align		4
.L_2:
        /*000c*/ 	.byte	0x04, 0x12
        /*000e*/ 	.short	(.L_4 - .L_3)
	.align		4
.L_3:
        /*0010*/ 	.word	index@(triton_per_fused_add_native_layer_norm_native_layer_norm_backward_16)
        /*0014*/ 	.word	0x00000000


	//----- nvinfo : EIATTR_FRAME_SIZE
	.align		4
.L_4:
        /*0018*/ 	.byte	0x04, 0x11
        /*001a*/ 	.short	(.L_6 - .L_5)
	.align		4
.L_5:
        /*001c*/ 	.word	index@(triton_per_fused_add_native_layer_norm_native_layer_norm_backward_16)
        /*0020*/ 	.word	0x00000000


	//----- nvinfo : EIATTR_MIN_STACK_SIZE
	.align		4
.L_6:
        /*0024*/ 	.byte	0x04, 0x12
        /*0026*/ 	.short	(.L_8 - .L_7)
	.align		4
.L_7:
        /*0028*/ 	.word	index@(triton_per_fused_add_native_layer_norm_native_layer_norm_backward_16)
        /*002c*/ 	.word	0x00000000
.L_8:


//--------------------- .nv.info.triton_per_fused_add_native_layer_norm_native_layer_norm_backward_16 --------------------------
	.section	.nv.info.triton_per_fused_add_native_layer_norm_native_layer_norm_backward_16,"",@"SHT_CUDA_INFO"
	.sectionflags	@""
	.align	4


	//----- nvinfo : EIATTR_CUDA_API_VERSION
	.align		4
        /*0000*/ 	.byte	0x04, 0x37
        /*0002*/ 	.short	(.L_10 - .L_9)
.L_9:
        /*0004*/ 	.word	0x0000007c


	//----- nvinfo : EIATTR_KPARAM_INFO
	.align		4
.L_10:
        /*0008*/ 	.byte	0x04, 0x17
        /*000a*/ 	.short	(.L_12 - .L_11)
.L_11:
        /*000c*/ 	.word	0x00000000
        /*0010*/ 	.short	0x0009
        /*0012*/ 	.short	0x0044
        /*0014*/ 	.byte	0x00, 0xf0, 0x11, 0x00


	//----- nvinfo : EIATTR_KPARAM_INFO
	.align		4
.L_12:
        /*0018*/ 	.byte	0x04, 0x17
        /*001a*/ 	.short	(.L_14 - .L_13)
.L_13:
        /*001c*/ 	.word	0x00000000
        /*0020*/ 	.short	0x0008
        /*0022*/ 	.short	0x0040
        /*0024*/ 	.byte	0x00, 0xf0, 0x11, 0x00


	//----- nvinfo : EIATTR_KPARAM_INFO
	.align		4
.L_14:
        /*0028*/ 	.byte	0x04, 0x17
        /*002a*/ 	.short	(.L_16 - .L_15)
.L_15:
        /*002c*/ 	.word	0x00000000
        /*0030*/ 	.short	0x0007
        /*0032*/ 	.short	0x0038
        /*0034*/ 	.byte	0x00, 0xf4, 0x21, 0x00


	//----- nvinfo : EIATTR_KPARAM_INFO
	.align		4
.L_16:
        /*0038*/ 	.byte	0x04, 0x17
        /*003a*/ 	.short	(.L_18 - .L_17)
.L_17:
        /*003c*/ 	.word	0x00000000
        /*0040*/ 	.short	0x0006
        /*0042*/ 	.short	0x0030
        /*0044*/ 	.byte	0x00, 0xf4, 0x21, 0x00


	//----- nvinfo : EIATTR_KPARAM_INFO
	.align		4
.L_18:
        /*0048*/ 	.byte	0x04, 0x17
        /*004a*/ 	.short	(.L_20 - .L_19)
.L_19:
        /*004c*/ 	.word	0x00000000
        /*0050*/ 	.short	0x0005
        /*0052*/ 	.short	0x0028
        /*0054*/ 	.byte	0x00, 0xf4, 0x21, 0x00


	//----- nvinfo : EIATTR_KPARAM_INFO
	.align		4
.L_20:
        /*0058*/ 	.byte	0x04, 0x17
        /*005a*/ 	.short	(.L_22 - .L_21)
.L_21:
        /*005c*/ 	.word	0x00000000
        /*0060*/ 	.short	0x0004
        /*0062*/ 	.short	0x0020
        /*0064*/ 	.byte	0x00, 0xf4, 0x21, 0x00


	//----- nvinfo : EIATTR_KPARAM_INFO
	.align		4
.L_22:
        /*0068*/ 	.byte	0x04, 0x17
        /*006a*/ 	.short	(.L_24 - .L_23)
.L_23:
        /*006c*/ 	.word	0x00000000
        /*0070*/ 	.short	0x0003
        /*0072*/ 	.short	0x0018
        /*0074*/ 	.byte	0x00, 0xf4, 0x21, 0x00


	//----- nvinfo : EIATTR_KPARAM_INFO
	.align		4
.L_24:
        /*0078*/ 	.byte	0x04, 0x17
        /*007a*/ 	.short	(.L_26 - .L_25)
.L_25:
        /*007c*/ 	.word	0x00000000
        /*0080*/ 	.short	0x0002
        /*0082*/ 	.short	0x0010
        /*0084*/ 	.byte	0x00, 0xf4, 0x21, 0x00


	//----- nvinfo : EIATTR_KPARAM_INFO
	.align		4
.L_26:
        /*0088*/ 	.byte	0x04, 0x17
        /*008a*/ 	.short	(.L_28 - .L_27)
.L_27:
        /*008c*/ 	.word	0x00000000
        /*0090*/ 	.short	0x0001
        /*0092*/ 	.short	0x0008
        /*0094*/ 	.byte	0x00, 0xf4, 0x21, 0x00


	//----- nvinfo : EIATTR_KPARAM_INFO
	.align		4
.L_28:
        /*0098*/ 	.byte	0x04, 0x17
        /*009a*/ 	.short	(.L_30 - .L_29)
.L_29:
        /*009c*/ 	.word	0x00000000
        /*00a0*/ 	.short	0x0000
        /*00a2*/ 	.short	0x0000
        /*00a4*/ 	.byte	0x00, 0xf4, 0x21, 0x00


	//----- nvinfo : EIATTR_SPARSE_MMA_MASK
	.align		4
.L_30:
        /*00a8*/ 	.byte	0x03, 0x50
        /*00aa*/ 	.short	0x0000


	//----- nvinfo : EIATTR_MAXREG_COUNT
	.align		4
        /*00ac*/ 	.byte	0x03, 0x1b
        /*00ae*/ 	.short	0x00ff


	//----- nvinfo : EIATTR_COOP_GROUP_MASK_REGIDS
	.align		4
        /*00b0*/ 	.byte	0x04, 0x29
        /*00b2*/ 	.short	(.L_32 - .L_31)


	//   ....[0]....
.L_31:
        /*00b4*/ 	.word	0xffffffff


	//   ....[1]....
        /*00b8*/ 	.word	0xffffffff


	//   ....[2]....
        /*00bc*/ 	.word	0xffffffff


	//   ....[3]....
        /*00c0*/ 	.word	0xffffffff


	//   ....[4]....
        /*00c4*/ 	.word	0xffffffff


	//   ....[5]....
        /*00c8*/ 	.word	0xffffffff


	//   ....[6]....
        /*00cc*/ 	.word	0xffffffff


	//   ....[7]....
        /*00d0*/ 	.word	0xffffffff


	//   ....[8]....
        /*00d4*/ 	.word	0xffffffff


	//   ....[9]....
        /*00d8*/ 	.word	0xffffffff


	//   ....[10]....
        /*00dc*/ 	.word	0xffffffff


	//   ....[11]....
        /*00e0*/ 	.word	0xffffffff


	//   ....[12]....
        /*00e4*/ 	.word	0xffffffff


	//   ....[13]....
        /*00e8*/ 	.word	0xffffffff


	//   ....[14]....
        /*00ec*/ 	.word	0xffffffff


	//   ....[15]....
        /*00f0*/ 	.word	0xffffffff


	//----- nvinfo : EIATTR_COOP_GROUP_INSTR_OFFSETS
	.align		4
.L_32:
        /*00f4*/ 	.byte	0x04, 0x28
        /*00f6*/ 	.short	(.L_34 - .L_33)


	//   ....[0]....
.L_33:
        /*00f8*/ 	.word	0x00000390


	//   ....[1]....
        /*00fc*/ 	.word	0x000003d0


	//   ....[2]....
        /*0100*/ 	.word	0x00000400


	//   ....[3]....
        /*0104*/ 	.word	0x00000420


	//   ....[4]....
        /*0108*/ 	.word	0x00000450


	//   ....[5]....
        /*010c*/ 	.word	0x000004e0


	//   ....[6]....
        /*0110*/ 	.word	0x00000500


	//   ....[7]....
        /*0114*/ 	.word	0x00000530


	//   ....[8]....
        /*0118*/ 	.word	0x00000630


	//   ....[9]....
        /*011c*/ 	.word	0x00000650


	//   ....[10]....
        /*0120*/ 	.word	0x00000670


	//   ....[11]....
        /*0124*/ 	.word	0x00000690


	//   ....[12]....
        /*0128*/ 	.word	0x000006b0


	//   ....[13]....
        /*012c*/ 	.word	0x00000730


	//   ....[14]....
        /*0130*/ 	.word	0x00000750


	//   ....[15]....
        /*0134*/ 	.word	0x00000770


	//----- nvinfo : EIATTR_EXIT_INSTR_OFFSETS
	.align		4
.L_34:
        /*0138*/ 	.byte	0x04, 0x1c
        /*013a*/ 	.short	(.L_36 - .L_35)


	//   ....[0]....
.L_35:
        /*013c*/ 	.word	0x00000990


	//   ....[1]....
        /*0140*/ 	.word	0x000009c0


	//----- nvinfo : EIATTR_REQNTID
	.align		4
.L_36:
        /*0144*/ 	.byte	0x04, 0x10
        /*0146*/ 	.short	(.L_38 - .L_37)
.L_37:
        /*0148*/ 	.word	0x00000100
        /*014c*/ 	.word	0x00000001
        /*0150*/ 	.word	0x00000001


	//----- nvinfo : EIATTR_CBANK_PARAM_SIZE
	.align		4
.L_38:
        /*0154*/ 	.byte	0x03, 0x19
        /*0156*/ 	.short	0x0048


	//----- nvinfo : EIATTR_PARAM_CBANK
	.align		4
        /*0158*/ 	.byte	0x04, 0x0a
        /*015a*/ 	.short	(.L_40 - .L_39)
	.align		4
.L_39:
        /*015c*/ 	.word	index@(.nv.constant0.triton_per_fused_add_native_layer_norm_native_layer_norm_backward_16)
        /*0160*/ 	.short	0x0210
        /*0162*/ 	.short	0x0048


	//----- nvinfo : EIATTR_SW_WAR
	.align		4
.L_40:
        /*0164*/ 	.byte	0x04, 0x36
        /*0166*/ 	.short	(.L_42 - .L_41)
.L_41:
        /*0168*/ 	.word	0x00000008
.L_42:


//--------------------- .nv.callgraph             --------------------------
	.section	.nv.callgraph,"",@"SHT_CUDA_CALLGRAPH"
	.align	4
	.sectionentsize	8
	.align		4
        /*0000*/ 	.word	0x00000000
	.align		4
        /*0004*/ 	.word	0xffffffff
	.align		4
        /*0008*/ 	.word	0x00000000
	.align		4
        /*000c*/ 	.word	0xfffffffe
	.align		4
        /*0010*/ 	.word	0x00000000
	.align		4
        /*0014*/ 	.word	0xfffffffd
	.align		4
        /*0018*/ 	.word	0x00000000
	.align		4
        /*001c*/ 	.word	0xfffffffc


//--------------------- .nv.constant4             --------------------------
	.section	.nv.constant4,"a",@progbits
	.align	8
	.align		8
.nv.constant4:
        /*0000*/ 	.dword	_$_str


//--------------------- .text.triton_per_fused_add_native_layer_norm_native_layer_norm_backward_16 --------------------------
	.section	.text.triton_per_fused_add_native_layer_norm_native_layer_norm_backward_16,"ax",@progbits
	.sectionflags	@"SHF_BARRIERS=1"
	.align	128
        .global         triton_per_fused_add_native_layer_norm_native_layer_norm_backward_16
        .type           triton_per_fused_add_native_layer_norm_native_layer_norm_backward_16,@function
        .size           triton_per_fused_add_native_layer_norm_native_layer_norm_backward_16,(.L_x_1 - triton_per_fused_add_native_layer_norm_native_layer_norm_backward_16)
        .other          triton_per_fused_add_native_layer_norm_native_layer_norm_backward_16,@"STO_CUDA_ENTRY STV_DEFAULT"
triton_per_fused_add_native_layer_norm_native_layer_norm_backward_16:
.text.triton_per_fused_add_native_layer_norm_native_layer_norm_backward_16:
[----:B------:R-:W0:Y:S01]  /*0000*/  LDC R1, c[0x0][0x28] ;  /* 0x00000a00ff017b82 */ /* 0x000e220000000800 */
[----:B------:R-:W1:Y:S07]  /*0010*/  S2R R0, SR_TID.X ;  /* 0x0000000000007919 */ /* 0x000e6e0000002100 */
[----:B------:R-:W2:Y:S01]  /*0020*/  LDC.64 R20, c[0x0][0x220] ;  /* 0x00008800ff147b82 */ /* 0x000ea20000000a00 */
[----:B------:R-:W-:Y:S02]  /*0030*/  CS2R R4, SRZ ;  /* 0x0000000000047805 */ /* 0x000fe4000001ff00 */
[----:B------:R-:W-:Y:S01]  /*0040*/  CS2R R6, SRZ ;  /* 0x0000000000067805 */ /* 0x000fe2000001ff00 */
[----:B------:R-:W3:Y:S01]  /*0050*/  S2R R15, SR_CTAID.X ;  /* 0x00000000000f7919 */ /* 0x000ee20000002500 */
[----:B------:R-:W-:-:S02]  /*0060*/  CS2R R8, SRZ ;  /* 0x0000000000087805 */ /* 0x000fc4000001ff00 */
[----:B------:R-:W-:Y:S01]  /*0070*/  CS2R R10, SRZ ;  /* 0x00000000000a7805 */ /* 0x000fe2000001ff00 */
[----:B------:R-:W-:Y:S01]  /*0080*/  ULDC.64 UR6, c[0x0][0x208] ;  /* 0x0000820000067ab9 */ /* 0x000fe20000000a00 */
[----:B------:R-:W4:Y:S08]  /*0090*/  LDC.64 R16, c[0x0][0x218] ;  /* 0x00008600ff107b82 */ /* 0x000f300000000a00 */
[----:B------:R-:W5:Y:S01]  /*00a0*/  LDC.64 R12, c[0x0][0x210] ;  /* 0x00008400ff0c7b82 */ /* 0x000f620000000a00 */
[----:B-1----:R-:W-:-:S04]  /*00b0*/  SHF.L.U32 R14, R0, 0x2, RZ ;  /* 0x00000002000e7819 */ /* 0x002fc800000006ff */
[----:B------:R-:W-:-:S04]  /*00c0*/  LOP3.LUT R14, R14, 0x3fc, RZ, 0xc0, !PT ;  /* 0x000003fc0e0e7812 */ /* 0x000fc800078ec0ff */
[C---:B------:R-:W-:Y:S01]  /*00d0*/  ISETP.GE.U32.AND P1, PT, R14.reuse, 0x300, PT ;  /* 0x000003000e00780c */ /* 0x040fe20003f26070 */
[----:B---3--:R-:W-:Y:S02]  /*00e0*/  IMAD R19, R15, 0x300, R14 ;  /* 0x000003000f137824 */ /* 0x008fe400078e020e */
[----:B--2---:R-:W-:-:S04]  /*00f0*/  IMAD.WIDE.U32 R20, R14, 0x4, R20 ;  /* 0x000000040e147825 */ /* 0x004fc800078e0014 */
[----:B----4-:R-:W-:Y:S01]  /*0100*/  IMAD.WIDE R22, R19, 0x4, R16 ;  /* 0x0000000413167825 */ /* 0x010fe200078e0210 */
[----:B------:R-:W-:-:S03]  /*0110*/  CS2R R16, SRZ ;  /* 0x0000000000107805 */ /* 0x000fc6000001ff00 */
[----:B-----5:R-:W-:Y:S01]  /*0120*/  IMAD.WIDE R12, R19, 0x4, R12 ;  /* 0x00000004130c7825 */ /* 0x020fe200078e020c */
[----:B------:R-:W-:Y:S01]  /*0130*/  CS2R R18, SRZ ;  /* 0x0000000000127805 */ /* 0x000fe2000001ff00 */
[----:B------:R-:W2:Y:S04]  /*0140*/  @!P1 LDG.E.EL.128 R8, desc[UR6][R20.64] ;  /* 0x0000000614089981 */ /* 0x000ea8000c2e1d00 */
[----:B------:R-:W3:Y:S04]  /*0150*/  @!P1 LDG.E.128 R4, desc[UR6][R22.64] ;  /* 0x0000000616049981 */ /* 0x000ee8000c1e1d00 */
[----:B------:R1:W4:Y:S01]  /*0160*/  @!P1 LDG.E.128 R16, desc[UR6][R12.64] ;  /* 0x000000060c109981 */ /* 0x000322000c1e1d00 */
[----:B------:R-:W5:Y:S01]  /*0170*/  S2UR UR5, SR_CgaCtaId ;  /* 0x00000000000579c3 */ /* 0x000f620000008800 */
[C---:B------:R-:W-:Y:S01]  /*0180*/  LOP3.LUT P2, RZ, R0.reuse, 0x1f, RZ, 0xc0, !PT ;  /* 0x0000001f00ff7812 */ /* 0x040fe2000784c0ff */
[----:B------:R-:W-:Y:S01]  /*0190*/  UMOV UR4, 0x400 ;  /* 0x0000040000047882 */ /* 0x000fe20000000000 */
[----:B------:R-:W-:-:S05]  /*01a0*/  ISETP.GE.AND P3, PT, R0, 0x8, PT ;  /* 0x000000080000780c */ /* 0x000fca0003f66270 */
[----:B-1----:R-:W1:Y:S01]  /*01b0*/  LDC.64 R12, c[0x0][0x228] ;  /* 0x00008a00ff0c7b82 */ /* 0x002e620000000a00 */
[----:B-----5:R-:W-:Y:S01]  /*01c0*/  UPRMT UR4, UR5, 0x654, UR4 ;  /* 0x0000065405047896 */ /* 0x020fe20008000004 */
[----:B-1----:R-:W-:Y:S01]  /*01d0*/  IMAD.WIDE.U32 R12, R14, 0x4, R12 ;  /* 0x000000040e0c7825 */ /* 0x002fe200078e000c */
[----:B--2---:R-:W-:Y:S02]  /*01e0*/  SEL R24, R9, RZ, !P1 ;  /* 0x000000ff09187207 */ /* 0x004fe40004800000 */
[----:B------:R-:W-:Y:S02]  /*01f0*/  SEL R9, R8, RZ, !P1 ;  /* 0x000000ff08097207 */ /* 0x000fe40004800000 */
[----:B---3--:R-:W-:Y:S02]  /*0200*/  SEL R5, R5, RZ, !P1 ;  /* 0x000000ff05057207 */ /* 0x008fe40004800000 */
[----:B------:R-:W-:Y:S02]  /*0210*/  SEL R4, R4, RZ, !P1 ;  /* 0x000000ff04047207 */ /* 0x000fe40004800000 */
[----:B------:R-:W-:Y:S01]  /*0220*/  SEL R25, R6, RZ, !P1 ;  /* 0x000000ff06197207 */ /* 0x000fe20004800000 */
[----:B------:R-:W-:Y:S01]  /*0230*/  FADD R27, R5, R24 ;  /* 0x00000018051b7221 */ /* 0x000fe20000000000 */
[----:B------:R-:W-:Y:S01]  /*0240*/  SEL R10, R10, RZ, !P1 ;  /* 0x000000ff0a0a7207 */ /* 0x000fe20004800000 */
[----:B------:R-:W-:Y:S01]  /*0250*/  FADD R4, R4, R9 ;  /* 0x0000000904047221 */ /* 0x000fe20000000000 */
[----:B----4-:R-:W-:-:S02]  /*0260*/  SEL R6, R17, RZ, !P1 ;  /* 0x000000ff11067207 */ /* 0x010fc40004800000 */
[----:B------:R-:W-:Y:S01]  /*0270*/  SEL R5, R16, RZ, !P1 ;  /* 0x000000ff10057207 */ /* 0x000fe20004800000 */
[----:B------:R-:W-:Y:S01]  /*0280*/  FADD R25, R25, R10 ;  /* 0x0000000a19197221 */ /* 0x000fe20000000000 */
[----:B------:R-:W-:Y:S01]  /*0290*/  SEL R7, R7, RZ, !P1 ;  /* 0x000000ff07077207 */ /* 0x000fe20004800000 */
[----:B------:R-:W-:Y:S01]  /*02a0*/  FADD R27, R6, R27 ;  /* 0x0000001b061b7221 */ /* 0x000fe20000000000 */
[----:B------:R-:W-:Y:S01]  /*02b0*/  SEL R20, R11, RZ, !P1 ;  /* 0x000000ff0b147207 */ /* 0x000fe20004800000 */
[----:B------:R-:W1:Y:S01]  /*02c0*/  LDC.64 R16, c[0x0][0x230] ;  /* 0x00008c00ff107b82 */ /* 0x000e620000000a00 */
[----:B------:R-:W-:Y:S01]  /*02d0*/  SEL R8, R18, RZ, !P1 ;  /* 0x000000ff12087207 */ /* 0x000fe20004800000 */
[----:B------:R-:W-:Y:S01]  /*02e0*/  FADD R18, R5, R4 ;  /* 0x0000000405127221 */ /* 0x000fe20000000000 */
[----:B------:R-:W-:Y:S01]  /*02f0*/  SEL R6, R19, RZ, !P1 ;  /* 0x000000ff13067207 */ /* 0x000fe20004800000 */
[----:B------:R-:W-:Y:S01]  /*0300*/  FADD R21, R7, R20 ;  /* 0x0000001407157221 */ /* 0x000fe20000000000 */
[----:B------:R-:W-:Y:S01]  /*0310*/  SHF.L.U32 R20, R0, 0x2, RZ ;  /* 0x0000000200147819 */ /* 0x000fe200000006ff */
[----:B------:R-:W-:Y:S01]  /*0320*/  FADD R25, R8, R25 ;  /* 0x0000001908197221 */ /* 0x000fe20000000000 */
[----:B------:R-:W-:Y:S01]  /*0330*/  FADD R4, R27, R18 ;  /* 0x000000121b047221 */ /* 0x000fe20000000000 */
[----:B------:R-:W-:-:S03]  /*0340*/  FADD R21, R6, R21 ;  /* 0x0000001506157221 */ /* 0x000fc60000000000 */
[----:B------:R-:W-:-:S04]  /*0350*/  FADD R4, R25, R4 ;  /* 0x0000000419047221 */ /* 0x000fc80000000000 */
[----:B------:R-:W-:-:S05]  /*0360*/  FADD R4, R21, R4 ;  /* 0x0000000415047221 */ /* 0x000fca0000000000 */
[----:B------:R-:W-:Y:S01]  /*0370*/  FSEL R4, R4, RZ, !P1 ;  /* 0x000000ff04047208 */ /* 0x000fe20004800000 */
[----:B-1----:R-:W-:-:S04]  /*0380*/  IMAD.WIDE.U32 R16, R14, 0x4, R16 ;  /* 0x000000040e107825 */ /* 0x002fc800078e0010 */
[----:B------:R-:W1:Y:S01]  /*0390*/  SHFL.BFLY PT, R5, R4, 0x10, 0x1f ;  /* 0x0e001f0004057f89 */ /* 0x000e6200000e0000 */
[----:B------:R-:W-:-:S04]  /*03a0*/  SHF.R.U32.HI R14, RZ, 0x3, R0 ;  /* 0x00000003ff0e7819 */ /* 0x000fc80000011600 */
[----:B------:R-:W-:Y:S01]  /*03b0*/  LOP3.LUT R14, R14, 0x1c, RZ, 0xc0, !PT ;  /* 0x0000001c0e0e7812 */ /* 0x000fe200078ec0ff */
[----:B-1----:R-:W-:-:S05]  /*03c0*/  FADD R5, R4, R5 ;  /* 0x0000000504057221 */ /* 0x002fca0000000000 */
[----:B------:R-:W1:Y:S02]  /*03d0*/  SHFL.BFLY PT, R6, R5, 0x8, 0x1f ;  /* 0x0d001f0005067f89 */ /* 0x000e6400000e0000 */
[----:B-1----:R-:W-:Y:S01]  /*03e0*/  FADD R6, R5, R6 ;  /* 0x0000000605067221 */ /* 0x002fe20000000000 */
[----:B------:R-:W-:-:S04]  /*03f0*/  CS2R R4, SRZ ;  /* 0x0000000000047805 */ /* 0x000fc8000001ff00 */
[----:B------:R-:W1:Y:S02]  /*0400*/  SHFL.BFLY PT, R7, R6, 0x4, 0x1f ;  /* 0x0c801f0006077f89 */ /* 0x000e6400000e0000 */
[----:B-1----:R-:W-:-:S05]  /*0410*/  FADD R7, R6, R7 ;  /* 0x0000000706077221 */ /* 0x002fca0000000000 */
[----:B------:R-:W1:Y:S02]  /*0420*/  SHFL.BFLY PT, R8, R7, 0x2, 0x1f ;  /* 0x0c401f0007087f89 */ /* 0x000e6400000e0000 */
[----:B-1----:R-:W-:Y:S01]  /*0430*/  FADD R10, R7, R8 ;  /* 0x00000008070a7221 */ /* 0x002fe20000000000 */
[----:B------:R-:W-:-:S04]  /*0440*/  CS2R R6, SRZ ;  /* 0x0000000000067805 */ /* 0x000fc8000001ff00 */
[----:B------:R-:W1:Y:S04]  /*0450*/  SHFL.BFLY PT, R9, R10, 0x1, 0x1f ;  /* 0x0c201f000a097f89 */ /* 0x000e6800000e0000 */
[----:B------:R-:W2:Y:S01]  /*0460*/  @!P1 LDG.E.EL.128 R4, desc[UR6][R16.64] ;  /* 0x0000000610049981 */ /* 0x000ea2000c2e1d00 */
[----:B-1----:R-:W-:Y:S01]  /*0470*/  FADD R23, R10, R9 ;  /* 0x000000090a177221 */ /* 0x002fe20000000000 */
[----:B------:R-:W-:Y:S02]  /*0480*/  CS2R R8, SRZ ;  /* 0x0000000000087805 */ /* 0x000fe4000001ff00 */
[----:B------:R-:W-:Y:S02]  /*0490*/  CS2R R10, SRZ ;  /* 0x00000000000a7805 */ /* 0x000fe4000001ff00 */
[----:B------:R-:W-:Y:S04]  /*04a0*/  @!P2 STS [R14+UR4], R23 ;  /* 0x000000170e00a988 */ /* 0x000fe80008000804 */
[----:B------:R1:W3:Y:S01]  /*04b0*/  @!P1 LDG.E.EL.128 R8, desc[UR6][R12.64] ;  /* 0x000000060c089981 */ /* 0x0002e2000c2e1d00 */
[----:B------:R-:W-:Y:S06]  /*04c0*/  BAR.SYNC.DEFER_BLOCKING 0x0 ;  /* 0x0000000000007b1d */ /* 0x000fec0000010000 */
[----:B------:R-:W4:Y:S04]  /*04d0*/  @!P3 LDS R3, [R20+UR4] ;  /* 0x000000041403b984 */ /* 0x000f280008000800 */
[----:B----4-:R-:W4:Y:S02]  /*04e0*/  SHFL.BFLY PT, R22, R3, 0x4, 0x1f ;  /* 0x0c801f0003167f89 */ /* 0x010f2400000e0000 */
[----:B----4-:R-:W-:-:S05]  /*04f0*/  FADD R22, R3, R22 ;  /* 0x0000001603167221 */ /* 0x010fca0000000000 */
[----:B------:R-:W4:Y:S01]  /*0500*/  SHFL.BFLY PT, R19, R22, 0x2, 0x1f ;  /* 0x0c401f0016137f89 */ /* 0x000f2200000e0000 */
[----:B------:R-:W-:Y:S01]  /*0510*/  LOP3.LUT P0, RZ, R0, 0x7, RZ, 0xc0, !PT ;  /* 0x0000000700ff7812 */ /* 0x000fe2000780c0ff */
[----:B----4-:R-:W-:-:S05]  /*0520*/  FADD R19, R22, R19 ;  /* 0x0000001316137221 */ /* 0x010fca0000000000 */
[----:B------:R-:W1:Y:S01]  /*0530*/  SHFL.BFLY PT, R24, R19, 0x1, 0x1f ;  /* 0x0c201f0013187f89 */ /* 0x000e6200000e0000 */
[----:B------:R-:W-:Y:S01]  /*0540*/  ISETP.LT.AND P0, PT, R0, 0x8, !P0 ;  /* 0x000000080000780c */ /* 0x000fe20004701270 */
[----:B-1----:R-:W-:-:S12]  /*0550*/  FADD R13, R19, R24 ;  /* 0x00000018130d7221 */ /* 0x002fd80000000000 */
[----:B------:R-:W-:Y:S01]  /*0560*/  @P0 STS [R20+UR4], R13 ;  /* 0x0000000d14000988 */ /* 0x000fe20008000804 */
[----:B------:R-:W-:Y:S06]  /*0570*/  BAR.SYNC.DEFER_BLOCKING 0x0 ;  /* 0x0000000000007b1d */ /* 0x000fec0000010000 */
[----:B------:R-:W1:Y:S02]  /*0580*/  LDS R12, [UR4] ;  /* 0x00000004ff0c7984 */ /* 0x000e640008000800 */
[----:B-1----:R-:W-:-:S04]  /*0590*/  FADD R12, RZ, R12 ;  /* 0x0000000cff0c7221 */ /* 0x002fc80000000000 */
[C---:B------:R-:W-:Y:S01]  /*05a0*/  FFMA R27, R12.reuse, -0.001302083372138440609, R27 ;  /* 0xbaaaaaab0c1b7823 */ /* 0x040fe2000000001b */
[----:B------:R-:W-:-:S03]  /*05b0*/  FFMA R29, R12, -0.001302083372138440609, R18 ;  /* 0xbaaaaaab0c1d7823 */ /* 0x000fc60000000012 */
[----:B------:R-:W-:Y:S01]  /*05c0*/  FMUL R16, R27, R27 ;  /* 0x0000001b1b107220 */ /* 0x000fe20000400000 */
[----:B------:R-:W-:-:S03]  /*05d0*/  FFMA R25, R12, -0.001302083372138440609, R25 ;  /* 0xbaaaaaab0c197823 */ /* 0x000fc60000000019 */
[----:B------:R-:W-:Y:S01]  /*05e0*/  FFMA R16, R29, R29, R16 ;  /* 0x0000001d1d107223 */ /* 0x000fe20000000010 */
[----:B------:R-:W-:-:S03]  /*05f0*/  FFMA R21, R12, -0.001302083372138440609, R21 ;  /* 0xbaaaaaab0c157823 */ /* 0x000fc60000000015 */
[----:B------:R-:W-:-:S04]  /*0600*/  FFMA R16, R25, R25, R16 ;  /* 0x0000001919107223 */ /* 0x000fc80000000010 */
[----:B------:R-:W-:-:S05]  /*0610*/  FFMA R16, R21, R21, R16 ;  /* 0x0000001515107223 */ /* 0x000fca0000000010 */
[----:B------:R-:W-:-:S05]  /*0620*/  FSEL R16, R16, RZ, !P1 ;  /* 0x000000ff10107208 */ /* 0x000fca0004800000 */
[----:B------:R-:W1:Y:S02]  /*0630*/  SHFL.BFLY PT, R3, R16, 0x10, 0x1f ;  /* 0x0e001f0010037f89 */ /* 0x000e6400000e0000 */
[----:B-1----:R-:W-:-:S05]  /*0640*/  FADD R3, R16, R3 ;  /* 0x0000000310037221 */ /* 0x002fca0000000000 */
[----:B------:R-:W1:Y:S02]  /*0650*/  SHFL.BFLY PT, R12, R3, 0x8, 0x1f ;  /* 0x0d001f00030c7f89 */ /* 0x000e6400000e0000 */
[----:B-1----:R-:W-:-:S05]  /*0660*/  FADD R12, R3, R12 ;  /* 0x0000000c030c7221 */ /* 0x002fca0000000000 */
[----:B------:R-:W1:Y:S02]  /*0670*/  SHFL.BFLY PT, R13, R12, 0x4, 0x1f ;  /* 0x0c801f000c0d7f89 */ /* 0x000e6400000e0000 */
[----:B-1----:R-:W-:-:S05]  /*0680*/  FADD R13, R12, R13 ;  /* 0x0000000d0c0d7221 */ /* 0x002fca0000000000 */
[----:B------:R-:W1:Y:S02]  /*0690*/  SHFL.BFLY PT, R18, R13, 0x2, 0x1f ;  /* 0x0c401f000d127f89 */ /* 0x000e6400000e0000 */
[----:B-1----:R-:W-:-:S05]  /*06a0*/  FADD R18, R13, R18 ;  /* 0x000000120d127221 */ /* 0x002fca0000000000 */
[----:B------:R-:W1:Y:S02]  /*06b0*/  SHFL.BFLY PT, R17, R18, 0x1, 0x1f ;  /* 0x0c201f0012117f89 */ /* 0x000e6400000e0000 */
[----:B-1----:R-:W-:Y:S01]  /*06c0*/  FADD R17, R18, R17 ;  /* 0x0000001112117221 */ /* 0x002fe20000000000 */
[----:B------:R-:W-:Y:S08]  /*06d0*/  BAR.SYNC.DEFER_BLOCKING 0x0 ;  /* 0x0000000000007b1d */ /* 0x000ff00000010000 */
[----:B------:R-:W1:Y:S01]  /*06e0*/  LDC.64 R18, c[0x0][0x238] ;  /* 0x00008e00ff127b82 */ /* 0x000e620000000a00 */
[----:B------:R4:W-:Y:S07]  /*06f0*/  @!P2 STS [R14+UR4], R17 ;  /* 0x000000110e00a988 */ /* 0x0009ee0008000804 */
[----:B------:R-:W-:Y:S08]  /*0700*/  BAR.SYNC.DEFER_BLOCKING 0x0 ;  /* 0x0000000000007b1d */ /* 0x000ff00000010000 */
[----:B----4-:R-:W4:Y:S01]  /*0710*/  LDC.64 R16, c[0x0][0x240] ;  /* 0x00009000ff107b82 */ /* 0x010f220000000a00 */
[----:B------:R-:W5:Y:S04]  /*0720*/  @!P3 LDS R2, [R20+UR4] ;  /* 0x000000041402b984 */ /* 0x000f680008000800 */
[----:B-----5:R-:W5:Y:S02]  /*0730*/  SHFL.BFLY PT, R3, R2, 0x4, 0x1f ;  /* 0x0c801f0002037f89 */ /* 0x020f6400000e0000 */
[----:B-----5:R-:W-:-:S05]  /*0740*/  FADD R3, R2, R3 ;  /* 0x0000000302037221 */ /* 0x020fca0000000000 */
[----:B------:R-:W5:Y:S02]  /*0750*/  SHFL.BFLY PT, R12, R3, 0x2, 0x1f ;  /* 0x0c401f00030c7f89 */ /* 0x000f6400000e0000 */
[----:B-----5:R-:W-:-:S05]  /*0760*/  FADD R12, R3, R12 ;  /* 0x0000000c030c7221 */ /* 0x020fca0000000000 */
[----:B------:R-:W5:Y:S02]  /*0770*/  SHFL.BFLY PT, R13, R12, 0x1, 0x1f ;  /* 0x0c201f000c0d7f89 */ /* 0x000f6400000e0000 */
[----:B-----5:R-:W-:-:S05]  /*0780*/  FADD R23, R12, R13 ;  /* 0x0000000d0c177221 */ /* 0x020fca0000000000 */
[----:B------:R5:W-:Y:S01]  /*0790*/  @P0 STS [R20+UR4], R23 ;  /* 0x0000001714000988 */ /* 0x000be20008000804 */
[----:B------:R-:W-:Y:S06]  /*07a0*/  BAR.SYNC.DEFER_BLOCKING 0x0 ;  /* 0x0000000000007b1d */ /* 0x000fec0000010000 */
[----:B------:R-:W1:Y:S01]  /*07b0*/  LDS R13, [UR4] ;  /* 0x00000004ff0d7984 */ /* 0x000e620008000800 */
[----:B------:R-:W-:Y:S01]  /*07c0*/  HFMA2.MMA R14, -RZ, RZ, 0.8330078125, -0.052093505859375 ;  /* 0x3aaaaaabff0e7435 */ /* 0x000fe200000001ff */
[----:B-----5:R-:W-:Y:S02]  /*07d0*/  LOP3.LUT R20, R20, 0x3fc, RZ, 0xc0, !PT ;  /* 0x000003fc14147812 */ /* 0x020fe400078ec0ff */
[----:B------:R-:W-:-:S02]  /*07e0*/  LOP3.LUT P0, RZ, R0, 0xff, RZ, 0xc0, !PT ;  /* 0x000000ff00ff7812 */ /* 0x000fc4000780c0ff */
[----:B---3--:R-:W-:Y:S01]  /*07f0*/  SEL R23, R8, RZ, !P1 ;  /* 0x000000ff08177207 */ /* 0x008fe20004800000 */
[----:B------:R-:W-:Y:S01]  /*0800*/  IMAD R20, R15, 0x300, R20 ;  /* 0x000003000f147824 */ /* 0x000fe200078e0214 */
[----:B------:R-:W-:Y:S02]  /*0810*/  SEL R9, R9, RZ, !P1 ;  /* 0x000000ff09097207 */ /* 0x000fe40004800000 */
[----:B------:R-:W-:Y:S02]  /*0820*/  SEL R10, R10, RZ, !P1 ;  /* 0x000000ff0a0a7207 */ /* 0x000fe40004800000 */
[----:B------:R-:W-:Y:S02]  /*0830*/  SEL R11, R11, RZ, !P1 ;  /* 0x000000ff0b0b7207 */ /* 0x000fe40004800000 */
[----:B--2---:R-:W-:Y:S02]  /*0840*/  SEL R8, R4, RZ, !P1 ;  /* 0x000000ff04087207 */ /* 0x004fe40004800000 */
[----:B------:R-:W-:Y:S01]  /*0850*/  SEL R0, R5, RZ, !P1 ;  /* 0x000000ff05007207 */ /* 0x000fe20004800000 */
[----:B01----:R-:W-:-:S04]  /*0860*/  FADD R13, RZ, R13 ;  /* 0x0000000dff0d7221 */ /* 0x003fc80000000000 */
[----:B------:R-:W-:Y:S02]  /*0870*/  FFMA R14, R13, R14, 9.9999997473787516356e-06 ;  /* 0x3727c5ac0d0e7423 */ /* 0x000fe4000000000e */
[----:B------:R-:W0:Y:S04]  /*0880*/  LDC.64 R12, c[0x0][0x248] ;  /* 0x00009200ff0c7b82 */ /* 0x000e280000000a00 */
[----:B------:R-:W1:Y:S01]  /*0890*/  MUFU.RSQ R14, R14 ;  /* 0x0000000e000e7308 */ /* 0x000e620000001400 */
[----:B------:R-:W-:Y:S02]  /*08a0*/  SEL R3, R6, RZ, !P1 ;  /* 0x000000ff06037207 */ /* 0x000fe40004800000 */
[----:B------:R-:W-:Y:S01]  /*08b0*/  SEL R2, R7, RZ, !P1 ;  /* 0x000000ff07027207 */ /* 0x000fe20004800000 */
[----:B------:R-:W-:-:S04]  /*08c0*/  IMAD.WIDE R18, R20, 0x4, R18 ;  /* 0x0000000414127825 */ /* 0x000fc800078e0212 */
[----:B----4-:R-:W-:-:S04]  /*08d0*/  IMAD.WIDE R16, R20, 0x4, R16 ;  /* 0x0000000414107825 */ /* 0x010fc800078e0210 */
[-C--:B-1----:R-:W-:Y:S01]  /*08e0*/  FMUL R4, R29, R14.reuse ;  /* 0x0000000e1d047220 */ /* 0x082fe20000400000 */
[-C--:B------:R-:W-:Y:S01]  /*08f0*/  FMUL R5, R27, R14.reuse ;  /* 0x0000000e1b057220 */ /* 0x080fe20000400000 */
[-C--:B------:R-:W-:Y:S01]  /*0900*/  FMUL R6, R25, R14.reuse ;  /* 0x0000000e19067220 */ /* 0x080fe20000400000 */
[----:B------:R-:W-:Y:S01]  /*0910*/  FMUL R7, R21, R14 ;  /* 0x0000000e15077220 */ /* 0x000fe20000400000 */
[----:B------:R-:W-:Y:S01]  /*0920*/  FFMA R8, R23, R4, R8 ;  /* 0x0000000417087223 */ /* 0x000fe20000000008 */
[----:B------:R-:W-:Y:S01]  /*0930*/  FFMA R9, R9, R5, R0 ;  /* 0x0000000509097223 */ /* 0x000fe20000000000 */
[----:B------:R-:W-:Y:S01]  /*0940*/  FFMA R10, R10, R6, R3 ;  /* 0x000000060a0a7223 */ /* 0x000fe20000000003 */
[----:B------:R-:W-:Y:S01]  /*0950*/  FFMA R11, R11, R7, R2 ;  /* 0x000000070b0b7223 */ /* 0x000fe20000000002 */
[----:B------:R1:W-:Y:S01]  /*0960*/  @!P1 STG.E.128 desc[UR6][R18.64], R4 ;  /* 0x0000000412009986 */ /* 0x0003e2000c101d06 */
[----:B0-----:R-:W-:-:S03]  /*0970*/  IMAD.WIDE R12, R15, 0x4, R12 ;  /* 0x000000040f0c7825 */ /* 0x001fc600078e020c */
[----:B------:R1:W-:Y:S01]  /*0980*/  @!P1 STG.E.128 desc[UR6][R16.64], R8 ;  /* 0x0000000810009986 */ /* 0x0003e2000c101d06 */
[----:B------:R-:W-:Y:S05]  /*0990*/  @P0 EXIT ;  /* 0x000000000000094d */ /* 0x000fea0003800000 */
[----:B------:R-:W-:-:S05]  /*09a0*/  FMUL R3, R14, 0.001302083372138440609 ;  /* 0x3aaaaaab0e037820 */ /* 0x000fca0000400000 */
[----:B------:R-:W-:Y:S01]  /*09b0*/  STG.E desc[UR6][R12.64], R3 ;  /* 0x000000030c007986 */ /* 0x000fe2000c101906 */
[----:B------:R-:W-:Y:S05]  /*09c0*/  EXIT ;  /* 0x000000000000794d */ /* 0x000fea0003800000 */
.L_x_0:
[----:B------:R-:W-:-:S00]  /*09d0*/  BRA `(.L_x_0) ;  /* 0xfffffffc00fc7947 */ /* 0x000fc0000383ffff */
[----:B------:R-:W-:-:S00]  /*09e0*/  NOP ;  /* 0x0000000000007918 */ /* 0x000fc00000000000 */
        /* <DEDUP_REMOVED lines=9> */
.L_x_1:


//--------------------- .nv.global.init           --------------------------
	.section	.nv.global.init,"aw",@progbits
.nv.global.init:
	.type		_$_str,@object
	.size		_$_str,(.L_0 - _$_str)
_$_str:
        /*0000*/ 	.byte	0x5f, 0x5f, 0x43, 0x55, 0x44, 0x41, 0x5f, 0x46, 0x54, 0x5a, 0x00
.L_0:


//--------------------- .nv.shared.triton_per_fused_add_native_layer_norm_native_layer_norm_backward_16 --------------------------
	.section	.nv.shared.triton_per_fused_add_native_layer_norm_native_layer_norm_backward_16,"aw",@nobits
	.sectionflags	@""
	.align	16
	.zero		1024


//--------------------- .nv.constant0.triton_per_fused_add_native_layer_norm_native_layer_norm_backward_16 --------------------------
	.section	.nv.constant0.triton_per_fused_add_native_layer_norm_native_layer_norm_backward_16,"a",@progbits
	.sectionflags	@""
	.align	4
.nv.constant0.triton_per_fused_add_native_layer_norm_native_layer_norm_backward_16:
	.zero		600
